//
// Generated by NVIDIA NVVM Compiler
//
// Compiler Build ID: CL-36424714
// Cuda compilation tools, release 13.0, V13.0.88
// Based on NVVM 20.0.0
//

.version 9.0
.target sm_100
.address_size 64

	// .globl	_Z6kernelv
.extern .func  (.param .b32 func_retval0) vprintf
(
	.param .b64 vprintf_param_0,
	.param .b64 vprintf_param_1
)
;
.global .align 1 .b8 $str[35] = {10, 71, 80, 85, 95, 84, 104, 114, 101, 97, 100, 95, 110, 117, 109, 91, 37, 100, 93, 32, 61, 32, 40, 37, 100, 44, 32, 37, 100, 44, 32, 37, 100, 41};

.visible .entry _Z6kernelv()
{
	.local .align 16 .b8 	__local_depot0[16];
	.reg .b64 	%SP;
	.reg .b64 	%SPL;
	.reg .b32 	%r<7>;
	.reg .b64 	%rd<5>;

	mov.u64 	%SPL, __local_depot0;
	cvta.local.u64 	%SP, %SPL;
	add.u64 	%rd1, %SP, 0;
	add.u64 	%rd2, %SPL, 0;
	mov.u32 	%r1, %ctaid.x;
	mov.u32 	%r2, %ntid.x;
	mov.u32 	%r3, %tid.x;
	mad.lo.s32 	%r4, %r1, %r2, %r3;
	st.local.v4.u32 	[%rd2], {%r4, %r1, %r2, %r3};
	mov.u64 	%rd3, $str;
	cvta.global.u64 	%rd4, %rd3;
	{ // callseq 0, 0
	.param .b64 param0;
	st.param.b64 	[param0], %rd4;
	.param .b64 param1;
	st.param.b64 	[param1], %rd1;
	.param .b32 retval0;
	call.uni (retval0), 
	vprintf, 
	(
	param0, 
	param1
	);
	ld.param.b32 	%r5, [retval0];
	} // callseq 0
	ret;

}


// ===== COMPILED SASS (sm_100) =====

	.target	sm_100

	.elftype	@"ET_EXEC"


//--------------------- .note.nv.tkinfo           --------------------------
	.section	.note.nv.tkinfo,"",@"SHT_NOTE"
	.sectionflags	@"SHF_NOTE_NV_TKINFO"
	.tkinfo
        /*0018*/ 	.word	0x00000002
        /*0030*/ 	.string	""
        /*0030*/ 	.string	"ptxas"
        /*0030*/ 	.string	"Cuda compilation tools, release 13.0, V13.0.88"
        /*0030*/ 	.string	"Build cuda_13.0.r13.0/compiler.36424714_0"
        /*0030*/ 	.string	"-arch sm_100 -m 64 "



//--------------------- .note.nv.cuinfo           --------------------------
	.section	.note.nv.cuinfo,"",@"SHT_NOTE"
	.sectionflags	@"SHF_NOTE_NV_CUINFO"
        /*0018*/ 	.short	0x0002
        /*001a*/ 	.short	0x0064
        /*001c*/ 	.short	0x0082
	.zero		2


//--------------------- .nv.info                  --------------------------
	.section	.nv.info,"",@"SHT_CUDA_INFO"
	.align	4


	//----- nvinfo : EIATTR_REGCOUNT
	.align		4
        /*0000*/ 	.byte	0x04, 0x2f
        /*0002*/ 	.short	(.L_2 - .L_1)
	.align		4
.L_1:
        /*0004*/ 	.word	index@(_Z6kernelv)
        /*0008*/ 	.word	0x00000018


	//----- nvinfo : EIATTR_FRAME_SIZE
	.align		4
.L_2:
        /*000c*/ 	.byte	0x04, 0x11
        /*000e*/ 	.short	(.L_4 - .L_3)
	.align		4
.L_3:
        /*0010*/ 	.word	index@(_Z6kernelv)
        /*0014*/ 	.word	0x00000010


	//----- nvinfo : EIATTR_MIN_STACK_SIZE
	.align		4
.L_4:
        /*0018*/ 	.byte	0x04, 0x12
        /*001a*/ 	.short	(.L_6 - .L_5)
	.align		4
.L_5:
        /*001c*/ 	.word	index@(_Z6kernelv)
        /*0020*/ 	.word	0x00000010
.L_6:


//--------------------- .nv.compat                --------------------------
	.section	.nv.compat,"",@"SHT_CUDA_COMPAT_INFO"
	.align	4
        /*0000*/ 	.byte	0x02, 0x09, 0x00, 0x00, 0x02, 0x02, 0x01, 0x00, 0x02, 0x05, 0x05, 0x00, 0x03, 0x07, 0x01, 0x01
        /*0010*/ 	.byte	0x02, 0x03, 0x00, 0x00, 0x02, 0x06, 0x01, 0x00, 0x04, 0x0b, 0x08, 0x00, 0x09, 0x00, 0x00, 0x00
        /*0020*/ 	.byte	0x00, 0x00, 0x00, 0x00


//--------------------- .nv.info._Z6kernelv       --------------------------
	.section	.nv.info._Z6kernelv,"",@"SHT_CUDA_INFO"
	.sectionflags	@""
	.align	4


	//----- nvinfo : EIATTR_CUDA_API_VERSION
	.align		4
        /*0000*/ 	.byte	0x04, 0x37
        /*0002*/ 	.short	(.L_8 - .L_7)
.L_7:
        /*0004*/ 	.word	0x00000082


	//----- nvinfo : EIATTR_SPARSE_MMA_MASK
	.align		4
.L_8:
        /*0008*/ 	.byte	0x03, 0x50
        /*000a*/ 	.short	0x0000


	//----- nvinfo : EIATTR_MAXREG_COUNT
	.align		4
        /*000c*/ 	.byte	0x03, 0x1b
        /*000e*/ 	.short	0x00ff


	//----- nvinfo : EIATTR_EXTERNS
	.align		4
        /*0010*/ 	.byte	0x04, 0x0f
        /*0012*/ 	.short	(.L_10 - .L_9)


	//   ....[0]....
	.align		4
.L_9:
        /*0014*/ 	.word	index@(vprintf)


	//----- nvinfo : EIATTR_MERCURY_ISA_VERSION
	.align		4
.L_10:
        /*0018*/ 	.byte	0x03, 0x5f
        /*001a*/ 	.short	0x0101


	//----- nvinfo : EIATTR_VRC_CTA_INIT_COUNT
	.align		4
        /*001c*/ 	.byte	0x02, 0x4a
	.zero		1
	.zero		1


	//----- nvinfo : EIATTR_SYSCALL_OFFSETS
	.align		4
        /*0020*/ 	.byte	0x04, 0x46
        /*0022*/ 	.short	(.L_12 - .L_11)


	//   ....[0]....
.L_11:
        /*0024*/ 	.word	0x00000110


	//----- nvinfo : EIATTR_EXIT_INSTR_OFFSETS
	.align		4
.L_12:
        /*0028*/ 	.byte	0x04, 0x1c
        /*002a*/ 	.short	(.L_14 - .L_13)


	//   ....[0]....
.L_13:
        /*002c*/ 	.word	0x00000120


	//----- nvinfo : EIATTR_SW_WAR
	.align		4
.L_14:
        /*0030*/ 	.byte	0x04, 0x36
        /*0032*/ 	.short	(.L_16 - .L_15)
.L_15:
        /*0034*/ 	.word	0x00000008
.L_16:


//--------------------- .nv.callgraph             --------------------------
	.section	.nv.callgraph,"",@"SHT_CUDA_CALLGRAPH"
	.align	4
	.sectionentsize	8
	.align		4
        /*0000*/ 	.word	0x00000000
	.align		4
        /*0004*/ 	.word	0xffffffff
	.align		4
        /*0008*/ 	.word	index@(_Z6kernelv)
	.align		4
        /*000c*/ 	.word	index@(vprintf)
	.align		4
        /*0010*/ 	.word	0x00000000
	.align		4
        /*0014*/ 	.word	0xfffffffe
	.align		4
        /*0018*/ 	.word	0x00000000
	.align		4
        /*001c*/ 	.word	0xfffffffd
	.align		4
        /*0020*/ 	.word	0x00000000
	.align		4
        /*0024*/ 	.word	0xfffffffc


//--------------------- .nv.constant4             --------------------------
	.section	.nv.constant4,"a",@progbits
	.align	8
	.align		8
.nv.constant4:
        /*0000*/ 	.dword	vprintf
	.align		8
        /*0008*/ 	.dword	$str


//--------------------- .text._Z6kernelv          --------------------------
	.section	.text._Z6kernelv,"ax",@progbits
	.align	128
        .global         _Z6kernelv
        .type           _Z6kernelv,@function
        .size           _Z6kernelv,(.L_x_2 - _Z6kernelv)
        .other          _Z6kernelv,@"STO_CUDA_ENTRY STV_DEFAULT"
_Z6kernelv:
.text._Z6kernelv:
[----:B------:R-:W0:Y:S01]  /*0000*/  LDC R1, c[0x0][0x37c] ;  /* 0x0000df00ff017b82 */ /* 0x000e220000000800 */
[----:B------:R-:W1:Y:S01]  /*0010*/  S2R R9, SR_CTAID.X ;  /* 0x0000000000097919 */ /* 0x000e620000002500 */
[----:B------:R-:W2:Y:S06]  /*0020*/  LDCU UR5, c[0x0][0x2fc] ;  /* 0x00005f80ff0577ac */ /* 0x000eac0008000800 */
[----:B------:R-:W1:Y:S01]  /*0030*/  LDC R10, c[0x0][0x360] ;  /* 0x0000d800ff0a7b82 */ /* 0x000e620000000800 */
[----:B0-----:R-:W-:Y:S01]  /*0040*/  VIADD R1, R1, 0xfffffff0 ;  /* 0xfffffff001017836 */ /* 0x001fe20000000000 */
[----:B------:R-:W1:Y:S01]  /*0050*/  S2R R11, SR_TID.X ;  /* 0x00000000000b7919 */ /* 0x000e620000002100 */
[----:B------:R-:W-:Y:S01]  /*0060*/  MOV R0, 0x0 ;  /* 0x0000000000007802 */ /* 0x000fe20000000f00 */
[----:B------:R-:W0:Y:S04]  /*0070*/  LDCU UR4, c[0x0][0x2f8] ;  /* 0x00005f00ff0477ac */ /* 0x000e280008000800 */
[----:B------:R3:W4:Y:S01]  /*0080*/  LDC.64 R2, c[0x4][R0] ;  /* 0x0100000000027b82 */ /* 0x0007220000000a00 */
[----:B------:R-:W5:Y:S01]  /*0090*/  LDCU.64 UR6, c[0x4][0x8] ;  /* 0x01000100ff0677ac */ /* 0x000f620008000a00 */
[----:B0-----:R-:W-:Y:S01]  /*00a0*/  IADD3 R6, P0, PT, R1, UR4, RZ ;  /* 0x0000000401067c10 */ /* 0x001fe2000ff1e0ff */
[----:B-----5:R-:W-:Y:S01]  /*00b0*/  IMAD.U32 R4, RZ, RZ, UR6 ;  /* 0x00000006ff047e24 */ /* 0x020fe2000f8e00ff */
[----:B------:R-:W-:-:S03]  /*00c0*/  MOV R5, UR7 ;  /* 0x0000000700057c02 */ /* 0x000fc60008000f00 */
[----:B--2---:R-:W-:Y:S02]  /*00d0*/  IMAD.X R7, RZ, RZ, UR5, P0 ;  /* 0x00000005ff077e24 */ /* 0x004fe400080e06ff */
[----:B-1----:R-:W-:-:S05]  /*00e0*/  IMAD R8, R9, R10, R11 ;  /* 0x0000000a09087224 */ /* 0x002fca00078e020b */
[----:B------:R3:W-:Y:S02]  /*00f0*/  STL.128 [R1], R8 ;  /* 0x0000000801007387 */ /* 0x0007e40000100c00 */
[----:B------:R-:W-:-:S07]  /*0100*/  LEPC R20, `(.L_x_0) ;  /* 0x000000001014794e */ /* 0x000fce0000000000 */
[----:B---34-:R-:W-:Y:S05]  /*0110*/  CALL.ABS.NOINC R2 ;  /* 0x0000000002007343 */ /* 0x018fea0003c00000 */
.L_x_0:
[----:B------:R-:W-:Y:S05]  /*0120*/  EXIT ;  /* 0x000000000000794d */ /* 0x000fea0003800000 */
.L_x_1:
[----:B------:R-:W-:-:S00]  /*0130*/  BRA `(.L_x_1) ;  /* 0xfffffffc00fc7947 */ /* 0x000fc0000383ffff */
[----:B------:R-:W-:-:S00]  /*0140*/  NOP ;  /* 0x0000000000007918 */ /* 0x000fc00000000000 */
        /* <DEDUP_REMOVED lines=11> */
.L_x_2:


//--------------------- .nv.global.init           --------------------------
	.section	.nv.global.init,"aw",@progbits
.nv.global.init:
	.type		$str,@object
	.size		$str,(.L_0 - $str)
$str:
        /*0000*/ 	.byte	0x0a, 0x47, 0x50, 0x55, 0x5f, 0x54, 0x68, 0x72, 0x65, 0x61, 0x64, 0x5f, 0x6e, 0x75, 0x6d, 0x5b
        /*0010*/ 	.byte	0x25, 0x64, 0x5d, 0x20, 0x3d, 0x20, 0x28, 0x25, 0x64, 0x2c, 0x20, 0x25, 0x64, 0x2c, 0x20, 0x25
        /*0020*/ 	.byte	0x64, 0x29, 0x00
.L_0:


//--------------------- .nv.shared.reserved.0     --------------------------
	.section	.nv.shared.reserved.0,"aw",@nobits
	.weak		__nv_reservedSMEM_offset_0_alias
	.size		__nv_reservedSMEM_offset_0_alias, 0, 64
	.other		__nv_reservedSMEM_offset_0_alias,@"STO_CUDA_RESERVED_SHARED STV_DEFAULT"
__nv_reservedSMEM_offset_0_alias:
	.zero		0
	.zero		64


//--------------------- .nv.constant0._Z6kernelv  --------------------------
	.section	.nv.constant0._Z6kernelv,"a",@progbits
	.sectionflags	@""
	.align	4
.nv.constant0._Z6kernelv:
	.zero		896


//--------------------- SYMBOLS --------------------------

	.type		.nv.reservedSmem.offset0,@object
	.size		.nv.reservedSmem.offset0,0x4
	.type		vprintf,@function
